	.headerflags	@"EF_CUDA_TEXMODE_UNIFIED EF_CUDA_64BIT_ADDRESS EF_CUDA_ACCELERATORS EF_CUDA_SM90 EF_CUDA_VIRTUAL_SM(EF_CUDA_SM90)"
	.elftype	@"ET_EXEC"


//--------------------- .nv.info                  --------------------------
	.section	.nv.info,"",@"SHT_CUDA_INFO"
	.align	4


	//----- nvinfo : EIATTR_REGCOUNT
	.align		4
        /*0000*/ 	.byte	0x04, 0x2f
        /*0002*/ 	.short	(.L_3 - .L_2)
	.align		4
.L_2:
        /*0004*/ 	.word	index@(triton_poi_fused__native_batch_norm_legit_no_training_reflection_pad2d_relu_9)
        /*0008*/ 	.word	0x00000020


	//----- nvinfo : EIATTR_MIN_STACK_SIZE
	.align		4
.L_3:
        /*000c*/ 	.byte	0x04, 0x12
        /*000e*/ 	.short	(.L_5 - .L_4)
	.align		4
.L_4:
        /*0010*/ 	.word	index@(triton_poi_fused__native_batch_norm_legit_no_training_reflection_pad2d_relu_9)
        /*0014*/ 	.word	0x00000000


	//----- nvinfo : EIATTR_FRAME_SIZE
	.align		4
.L_5:
        /*0018*/ 	.byte	0x04, 0x11
        /*001a*/ 	.short	(.L_7 - .L_6)
	.align		4
.L_6:
        /*001c*/ 	.word	index@(triton_poi_fused__native_batch_norm_legit_no_training_reflection_pad2d_relu_9)
        /*0020*/ 	.word	0x00000000


	//----- nvinfo : EIATTR_MIN_STACK_SIZE
	.align		4
.L_7:
        /*0024*/ 	.byte	0x04, 0x12
        /*0026*/ 	.short	(.L_9 - .L_8)
	.align		4
.L_8:
        /*0028*/ 	.word	index@(triton_poi_fused__native_batch_norm_legit_no_training_reflection_pad2d_relu_9)
        /*002c*/ 	.word	0x00000000
.L_9:


//--------------------- .nv.info.triton_poi_fused__native_batch_norm_legit_no_training_reflection_pad2d_relu_9 --------------------------
	.section	.nv.info.triton_poi_fused__native_batch_norm_legit_no_training_reflection_pad2d_relu_9,"",@"SHT_CUDA_INFO"
	.sectionflags	@""
	.align	4


	//----- nvinfo : EIATTR_CUDA_API_VERSION
	.align		4
        /*0000*/ 	.byte	0x04, 0x37
        /*0002*/ 	.short	(.L_11 - .L_10)
.L_10:
        /*0004*/ 	.word	0x0000007c


	//----- nvinfo : EIATTR_KPARAM_INFO
	.align		4
.L_11:
        /*0008*/ 	.byte	0x04, 0x17
        /*000a*/ 	.short	(.L_13 - .L_12)
.L_12:
        /*000c*/ 	.word	0x00000000
        /*0010*/ 	.short	0x0006
        /*0012*/ 	.short	0x0030
        /*0014*/ 	.byte	0x00, 0xf0, 0x11, 0x00


	//----- nvinfo : EIATTR_KPARAM_INFO
	.align		4
.L_13:
        /*0018*/ 	.byte	0x04, 0x17
        /*001a*/ 	.short	(.L_15 - .L_14)
.L_14:
        /*001c*/ 	.word	0x00000000
        /*0020*/ 	.short	0x0005
        /*0022*/ 	.short	0x0028
        /*0024*/ 	.byte	0x00, 0xf4, 0x21, 0x00


	//----- nvinfo : EIATTR_KPARAM_INFO
	.align		4
.L_15:
        /*0028*/ 	.byte	0x04, 0x17
        /*002a*/ 	.short	(.L_17 - .L_16)
.L_16:
        /*002c*/ 	.word	0x00000000
        /*0030*/ 	.short	0x0004
        /*0032*/ 	.short	0x0020
        /*0034*/ 	.byte	0x00, 0xf4, 0x21, 0x00


	//----- nvinfo : EIATTR_KPARAM_INFO
	.align		4
.L_17:
        /*0038*/ 	.byte	0x04, 0x17
        /*003a*/ 	.short	(.L_19 - .L_18)
.L_18:
        /*003c*/ 	.word	0x00000000
        /*0040*/ 	.short	0x0003
        /*0042*/ 	.short	0x0018
        /*0044*/ 	.byte	0x00, 0xf4, 0x21, 0x00


	//----- nvinfo : EIATTR_KPARAM_INFO
	.align		4
.L_19:
        /*0048*/ 	.byte	0x04, 0x17
        /*004a*/ 	.short	(.L_21 - .L_20)
.L_20:
        /*004c*/ 	.word	0x00000000
        /*0050*/ 	.short	0x0002
        /*0052*/ 	.short	0x0010
        /*0054*/ 	.byte	0x00, 0xf4, 0x21, 0x00


	//----- nvinfo : EIATTR_KPARAM_INFO
	.align		4
.L_21:
        /*0058*/ 	.byte	0x04, 0x17
        /*005a*/ 	.short	(.L_23 - .L_22)
.L_22:
        /*005c*/ 	.word	0x00000000
        /*0060*/ 	.short	0x0001
        /*0062*/ 	.short	0x0008
        /*0064*/ 	.byte	0x00, 0xf4, 0x21, 0x00


	//----- nvinfo : EIATTR_KPARAM_INFO
	.align		4
.L_23:
        /*0068*/ 	.byte	0x04, 0x17
        /*006a*/ 	.short	(.L_25 - .L_24)
.L_24:
        /*006c*/ 	.word	0x00000000
        /*0070*/ 	.short	0x0000
        /*0072*/ 	.short	0x0000
        /*0074*/ 	.byte	0x00, 0xf4, 0x21, 0x00


	//----- nvinfo : EIATTR_SPARSE_MMA_MASK
	.align		4
.L_25:
        /*0078*/ 	.byte	0x03, 0x50
        /*007a*/ 	.short	0x0000


	//----- nvinfo : EIATTR_MAXREG_COUNT
	.align		4
        /*007c*/ 	.byte	0x03, 0x1b
        /*007e*/ 	.short	0x00ff


	//----- nvinfo : EIATTR_EXIT_INSTR_OFFSETS
	.align		4
        /*0080*/ 	.byte	0x04, 0x1c
        /*0082*/ 	.short	(.L_27 - .L_26)


	//   ....[0]....
.L_26:
        /*0084*/ 	.word	0x00000dc0


	//----- nvinfo : EIATTR_REQNTID
	.align		4
.L_27:
        /*0088*/ 	.byte	0x04, 0x10
        /*008a*/ 	.short	(.L_29 - .L_28)
.L_28:
        /*008c*/ 	.word	0x00000080
        /*0090*/ 	.word	0x00000001
        /*0094*/ 	.word	0x00000001


	//----- nvinfo : EIATTR_CBANK_PARAM_SIZE
	.align		4
.L_29:
        /*0098*/ 	.byte	0x03, 0x19
        /*009a*/ 	.short	0x0034


	//----- nvinfo : EIATTR_PARAM_CBANK
	.align		4
        /*009c*/ 	.byte	0x04, 0x0a
        /*009e*/ 	.short	(.L_31 - .L_30)
	.align		4
.L_30:
        /*00a0*/ 	.word	index@(.nv.constant0.triton_poi_fused__native_batch_norm_legit_no_training_reflection_pad2d_relu_9)
        /*00a4*/ 	.short	0x0210
        /*00a6*/ 	.short	0x0034


	//----- nvinfo : EIATTR_SW_WAR
	.align		4
.L_31:
        /*00a8*/ 	.byte	0x04, 0x36
        /*00aa*/ 	.short	(.L_33 - .L_32)
.L_32:
        /*00ac*/ 	.word	0x00000008
.L_33:


//--------------------- .nv.callgraph             --------------------------
	.section	.nv.callgraph,"",@"SHT_CUDA_CALLGRAPH"
	.align	4
	.sectionentsize	8
	.align		4
        /*0000*/ 	.word	0x00000000
	.align		4
        /*0004*/ 	.word	0xffffffff
	.align		4
        /*0008*/ 	.word	0x00000000
	.align		4
        /*000c*/ 	.word	0xfffffffe
	.align		4
        /*0010*/ 	.word	0x00000000
	.align		4
        /*0014*/ 	.word	0xfffffffd
	.align		4
        /*0018*/ 	.word	0x00000000
	.align		4
        /*001c*/ 	.word	0xfffffffc


//--------------------- .nv.constant4             --------------------------
	.section	.nv.constant4,"a",@progbits
	.align	8
	.align		8
.nv.constant4:
        /*0000*/ 	.dword	_$_str
	.align		8
        /*0008*/ 	.dword	_$_str_$_2


//--------------------- .text.triton_poi_fused__native_batch_norm_legit_no_training_reflection_pad2d_relu_9 --------------------------
	.section	.text.triton_poi_fused__native_batch_norm_legit_no_training_reflection_pad2d_relu_9,"ax",@progbits
	.align	128
        .global         triton_poi_fused__native_batch_norm_legit_no_training_reflection_pad2d_relu_9
        .type           triton_poi_fused__native_batch_norm_legit_no_training_reflection_pad2d_relu_9,@function
        .size           triton_poi_fused__native_batch_norm_legit_no_training_reflection_pad2d_relu_9,(.L_x_1 - triton_poi_fused__native_batch_norm_legit_no_training_reflection_pad2d_relu_9)
        .other          triton_poi_fused__native_batch_norm_legit_no_training_reflection_pad2d_relu_9,@"STO_CUDA_ENTRY STV_DEFAULT"
triton_poi_fused__native_batch_norm_legit_no_training_reflection_pad2d_relu_9:
.text.triton_poi_fused__native_batch_norm_legit_no_training_reflection_pad2d_relu_9:
[----:B------:R-:W-:Y:S01]  /*0000*/  LDC R1, c[0x0][0x28] ;  /* 0x00000a00ff017b82 */ /* 0x000fe20000000800 */
[----:B------:R-:W1:Y:S07]  /*0010*/  S2R R0, SR_TID.X ;  /* 0x0000000000007919 */ /* 0x000e6e0000002100 */
[----:B------:R-:W2:Y:S01]  /*0020*/  LDC.64 R18, c[0x0][0x210] ;  /* 0x00008400ff127b82 */ /* 0x000ea20000000a00 */
[----:B------:R-:W-:Y:S01]  /*0030*/  ULDC.64 UR4, c[0x0][0x208] ;  /* 0x0000820000047ab9 */ /* 0x000fe20000000a00 */
[----:B------:R-:W3:Y:S01]  /*0040*/  S2R R3, SR_CTAID.X ;  /* 0x0000000000037919 */ /* 0x000ee20000002500 */
[----:B-1----:R-:W-:-:S04]  /*0050*/  SHF.L.U32 R0, R0, 0x2, RZ ;  /* 0x0000000200007819 */ /* 0x002fc800000006ff */
[----:B------:R-:W-:Y:S02]  /*0060*/  LOP3.LUT R0, R0, 0x1fc, RZ, 0xc0, !PT ;  /* 0x000001fc00007812 */ /* 0x000fe400078ec0ff */
[----:B---3--:R-:W-:Y:S02]  /*0070*/  SHF.R.S32.HI R9, RZ, 0x15, R3 ;  /* 0x00000015ff097819 */ /* 0x008fe40000011403 */
[----:B------:R-:W-:Y:S02]  /*0080*/  LEA R0, R3, R0, 0xa ;  /* 0x0000000003007211 */ /* 0x000fe400078e50ff */
[----:B------:R-:W-:Y:S02]  /*0090*/  SGXT R9, R9, 0x1 ;  /* 0x000000010909781a */ /* 0x000fe40000000200 */
[----:B------:R-:W-:Y:S01]  /*00a0*/  IADD3 R26, R0, 0x2, RZ ;  /* 0x00000002001a7810 */ /* 0x000fe20007ffe0ff */
[----:B------:R-:W-:Y:S01]  /*00b0*/  IMAD.HI R2, R0, 0x38e38e39, RZ ;  /* 0x38e38e3900027827 */ /* 0x000fe200078e02ff */
[----:B------:R-:W-:-:S02]  /*00c0*/  IADD3 R7, R0, 0x200, RZ ;  /* 0x0000020000077810 */ /* 0x000fc40007ffe0ff */
[----:B------:R-:W-:Y:S01]  /*00d0*/  IADD3 R28, R0, 0x3, RZ ;  /* 0x00000003001c7810 */ /* 0x000fe20007ffe0ff */
[C---:B------:R-:W-:Y:S01]  /*00e0*/  IMAD.HI R5, R0.reuse, 0x1948b0fd, RZ ;  /* 0x1948b0fd00057827 */ /* 0x040fe200078e02ff */
[----:B------:R-:W-:Y:S02]  /*00f0*/  SHF.R.U32.HI R3, RZ, 0x1f, R2 ;  /* 0x0000001fff037819 */ /* 0x000fe40000011602 */
[----:B------:R-:W-:Y:S01]  /*0100*/  LEA.HI R8, R9, R7, RZ, 0x8 ;  /* 0x0000000709087211 */ /* 0x000fe200078f40ff */
[----:B------:R-:W-:Y:S01]  /*0110*/  VIADD R24, R0, 0x1 ;  /* 0x0000000100187836 */ /* 0x000fe20000000000 */
[----:B------:R-:W-:Y:S01]  /*0120*/  SHF.R.U32.HI R6, RZ, 0x1f, R5 ;  /* 0x0000001fff067819 */ /* 0x000fe20000011605 */
[----:B------:R-:W-:Y:S01]  /*0130*/  IMAD.HI R12, R7, 0x38e38e39, RZ ;  /* 0x38e38e39070c7827 */ /* 0x000fe200078e02ff */
[----:B------:R-:W-:Y:S02]  /*0140*/  LEA.HI.SX32 R2, R2, R3, 0x16 ;  /* 0x0000000302027211 */ /* 0x000fe400078fb2ff */
[----:B------:R-:W-:Y:S01]  /*0150*/  LEA.HI R4, R9, R24, RZ, 0x8 ;  /* 0x0000001809047211 */ /* 0x000fe200078f40ff */
[----:B------:R-:W-:Y:S01]  /*0160*/  IMAD.HI R17, R7, 0x1948b0fd, RZ ;  /* 0x1948b0fd07117827 */ /* 0x000fe200078e02ff */
[----:B------:R-:W-:-:S02]  /*0170*/  LEA.HI R3, R5, R6, RZ, 0x13 ;  /* 0x0000000605037211 */ /* 0x000fc400078f98ff */
[----:B------:R-:W-:Y:S01]  /*0180*/  SHF.R.S32.HI R5, RZ, 0x1f, R0 ;  /* 0x0000001fff057819 */ /* 0x000fe20000011400 */
[----:B------:R-:W-:Y:S01]  /*0190*/  IMAD.HI R13, R2, 0x38e38e39, RZ ;  /* 0x38e38e39020d7827 */ /* 0x000fe200078e02ff */
[----:B------:R-:W-:Y:S02]  /*01a0*/  LOP3.LUT R11, R4, 0xffffff00, RZ, 0xc0, !PT ;  /* 0xffffff00040b7812 */ /* 0x000fe400078ec0ff */
[----:B------:R-:W-:Y:S02]  /*01b0*/  LEA.HI R6, R5, R0, RZ, 0x8 ;  /* 0x0000000005067211 */ /* 0x000fe400078f40ff */
[----:B------:R-:W-:Y:S01]  /*01c0*/  LEA.HI R4, R9, R26, RZ, 0x8 ;  /* 0x0000001a09047211 */ /* 0x000fe200078f40ff */
[----:B------:R-:W-:Y:S01]  /*01d0*/  IMAD.IADD R24, R24, 0x1, -R11 ;  /* 0x0000000118187824 */ /* 0x000fe200078e0a0b */
[----:B------:R-:W-:Y:S02]  /*01e0*/  SHF.R.S32.HI R10, RZ, 0x8, R6 ;  /* 0x00000008ff0a7819 */ /* 0x000fe40000011406 */
[----:B------:R-:W-:-:S02]  /*01f0*/  LOP3.LUT R5, R4, 0xffffff00, RZ, 0xc0, !PT ;  /* 0xffffff0004057812 */ /* 0x000fc400078ec0ff */
[----:B------:R-:W-:Y:S01]  /*0200*/  LEA.HI R4, R9, R28, RZ, 0x8 ;  /* 0x0000001c09047211 */ /* 0x000fe200078f40ff */
[----:B------:R-:W-:Y:S01]  /*0210*/  IMAD.HI R11, R10, 0x38e38e39, RZ ;  /* 0x38e38e390a0b7827 */ /* 0x000fe200078e02ff */
[----:B------:R-:W-:Y:S02]  /*0220*/  SHF.R.U32.HI R9, RZ, 0x1f, R12 ;  /* 0x0000001fff097819 */ /* 0x000fe4000001160c */
[----:B------:R-:W-:Y:S02]  /*0230*/  SHF.R.S32.HI R8, RZ, 0x8, R8 ;  /* 0x00000008ff087819 */ /* 0x000fe40000011408 */
[----:B------:R-:W-:Y:S02]  /*0240*/  LEA.HI.SX32 R9, R12, R9, 0x16 ;  /* 0x000000090c097211 */ /* 0x000fe400078fb2ff */
[----:B------:R-:W-:Y:S01]  /*0250*/  IADD3 R26, R26, -R5, RZ ;  /* 0x800000051a1a7210 */ /* 0x000fe20007ffe0ff */
[----:B------:R-:W-:Y:S01]  /*0260*/  IMAD.HI R12, R8, 0x38e38e39, RZ ;  /* 0x38e38e39080c7827 */ /* 0x000fe200078e02ff */
[----:B------:R-:W-:-:S02]  /*0270*/  LOP3.LUT R5, R4, 0xffffff00, RZ, 0xc0, !PT ;  /* 0xffffff0004057812 */ /* 0x000fc400078ec0ff */
[----:B------:R-:W-:Y:S01]  /*0280*/  SHF.R.U32.HI R4, RZ, 0x1f, R11 ;  /* 0x0000001fff047819 */ /* 0x000fe2000001160b */
[----:B------:R-:W-:Y:S01]  /*0290*/  IMAD.HI R15, R9, 0x38e38e39, RZ ;  /* 0x38e38e39090f7827 */ /* 0x000fe200078e02ff */
[----:B------:R-:W-:Y:S02]  /*02a0*/  SHF.R.U32.HI R7, RZ, 0x1f, R12 ;  /* 0x0000001fff077819 */ /* 0x000fe4000001160c */
[----:B------:R-:W-:Y:S01]  /*02b0*/  LEA.HI.SX32 R11, R11, R4, 0x1e ;  /* 0x000000040b0b7211 */ /* 0x000fe200078ff2ff */
[----:B------:R-:W-:Y:S01]  /*02c0*/  IMAD.IADD R28, R28, 0x1, -R5 ;  /* 0x000000011c1c7824 */ /* 0x000fe200078e0a05 */
[----:B------:R-:W-:Y:S01]  /*02d0*/  SHF.R.U32.HI R14, RZ, 0x1f, R13 ;  /* 0x0000001fff0e7819 */ /* 0x000fe2000001160d */
[----:B------:R-:W1:Y:S01]  /*02e0*/  LDC.64 R4, c[0x0][0x220] ;  /* 0x00008800ff047b82 */ /* 0x000e620000000a00 */
[----:B------:R-:W-:Y:S01]  /*02f0*/  SHF.R.U32.HI R16, RZ, 0x1f, R15 ;  /* 0x0000001fff107819 */ /* 0x000fe2000001160f */
[----:B------:R-:W-:Y:S01]  /*0300*/  IMAD R11, R11, 0x12, RZ ;  /* 0x000000120b0b7824 */ /* 0x000fe200078e02ff */
[----:B------:R-:W-:-:S02]  /*0310*/  LEA.HI.SX32 R7, R12, R7, 0x1e ;  /* 0x000000070c077211 */ /* 0x000fc400078ff2ff */
[----:B------:R-:W-:Y:S02]  /*0320*/  LEA.HI.SX32 R14, R13, R14, 0x1e ;  /* 0x0000000e0d0e7211 */ /* 0x000fe400078ff2ff */
[----:B------:R-:W-:Y:S01]  /*0330*/  LEA.HI.SX32 R16, R15, R16, 0x1e ;  /* 0x000000100f107211 */ /* 0x000fe200078ff2ff */
[----:B------:R-:W-:Y:S01]  /*0340*/  IMAD R7, R7, 0x12, RZ ;  /* 0x0000001207077824 */ /* 0x000fe200078e02ff */
[----:B------:R-:W-:Y:S01]  /*0350*/  LOP3.LUT R11, RZ, R11, RZ, 0x33, !PT ;  /* 0x0000000bff0b7212 */ /* 0x000fe200078e33ff */
[----:B------:R-:W-:Y:S01]  /*0360*/  IMAD R14, R14, 0x12, RZ ;  /* 0x000000120e0e7824 */ /* 0x000fe200078e02ff */
[----:B------:R-:W-:Y:S01]  /*0370*/  SHF.R.U32.HI R12, RZ, 0x1f, R17 ;  /* 0x0000001fff0c7819 */ /* 0x000fe20000011611 */
[----:B------:R-:W-:Y:S01]  /*0380*/  IMAD R16, R16, 0x12, RZ ;  /* 0x0000001210107824 */ /* 0x000fe200078e02ff */
[----:B------:R-:W-:Y:S02]  /*0390*/  IADD3 R10, R10, R11, RZ ;  /* 0x0000000b0a0a7210 */ /* 0x000fe40007ffe0ff */
[----:B------:R-:W-:-:S02]  /*03a0*/  LOP3.LUT R13, RZ, R7, RZ, 0x33, !PT ;  /* 0x00000007ff0d7212 */ /* 0x000fc400078e33ff */
[----:B------:R-:W-:Y:S02]  /*03b0*/  LOP3.LUT R11, RZ, R14, RZ, 0x33, !PT ;  /* 0x0000000eff0b7212 */ /* 0x000fe400078e33ff */
[----:B------:R-:W-:Y:S02]  /*03c0*/  LOP3.LUT R16, RZ, R16, RZ, 0x33, !PT ;  /* 0x00000010ff107212 */ /* 0x000fe400078e33ff */
[----:B------:R-:W-:Y:S01]  /*03d0*/  LEA.HI R17, R17, R12, RZ, 0x13 ;  /* 0x0000000c11117211 */ /* 0x000fe200078f98ff */
[----:B------:R-:W-:Y:S01]  /*03e0*/  IMAD.IADD R12, R8, 0x1, R13 ;  /* 0x00000001080c7824 */ /* 0x000fe200078e020d */
[----:B------:R-:W-:Y:S02]  /*03f0*/  LOP3.LUT R7, R6, 0xffffff00, RZ, 0xc0, !PT ;  /* 0xffffff0006077812 */ /* 0x000fe400078ec0ff */
[----:B------:R-:W-:Y:S02]  /*0400*/  IADD3 R6, R2, R11, RZ ;  /* 0x0000000b02067210 */ /* 0x000fe40007ffe0ff */
[----:B------:R-:W-:-:S02]  /*0410*/  IADD3 R13, R9, R16, RZ ;  /* 0x00000010090d7210 */ /* 0x000fc40007ffe0ff */
[----:B------:R-:W-:Y:S01]  /*0420*/  IADD3 R2, R0, -R7, RZ ;  /* 0x8000000700027210 */ /* 0x000fe20007ffe0ff */
[----:B------:R-:W3:Y:S01]  /*0430*/  LDC.64 R8, c[0x0][0x218] ;  /* 0x00008600ff087b82 */ /* 0x000ee20000000a00 */
[----:B------:R-:W-:Y:S02]  /*0440*/  IABS R15, R6 ;  /* 0x00000006000f7213 */ /* 0x000fe40000000000 */
[----:B------:R-:W-:Y:S01]  /*0450*/  LEA R11, R3, 0xff00, 0x10 ;  /* 0x0000ff00030b7811 */ /* 0x000fe200078e80ff */
[C---:B-1----:R-:W-:Y:S01]  /*0460*/  IMAD.WIDE R4, R2.reuse, 0x4, R4 ;  /* 0x0000000402047825 */ /* 0x042fe200078e0204 */
[----:B------:R-:W-:Y:S02]  /*0470*/  IABS R13, R13 ;  /* 0x0000000d000d7213 */ /* 0x000fe40000000000 */
[----:B------:R-:W-:Y:S01]  /*0480*/  LEA R3, R17, 0xff00, 0x10 ;  /* 0x0000ff0011037811 */ /* 0x000fe200078e80ff */
[----:B------:R-:W-:Y:S01]  /*0490*/  IMAD.IADD R16, R2, 0x1, R11 ;  /* 0x0000000102107824 */ /* 0x000fe200078e020b */
[----:B------:R-:W-:Y:S01]  /*04a0*/  IABS R17, R10 ;  /* 0x0000000a00117213 */ /* 0x000fe20000000000 */
[----:B------:R-:W4:Y:S01]  /*04b0*/  LDG.E.EL.128 R4, desc[UR4][R4.64] ;  /* 0x0000000404047981 */ /* 0x000f22000c2e1d00 */
[----:B------:R-:W-:-:S02]  /*04c0*/  MOV R10, R15 ;  /* 0x0000000f000a7202 */ /* 0x000fc40000000f00 */
[----:B------:R-:W-:Y:S01]  /*04d0*/  IABS R15, R12 ;  /* 0x0000000c000f7213 */ /* 0x000fe20000000000 */
[----:B------:R-:W-:Y:S01]  /*04e0*/  IMAD.MOV.U32 R12, RZ, RZ, R13 ;  /* 0x000000ffff0c7224 */ /* 0x000fe200078e000d */
[----:B------:R-:W-:Y:S02]  /*04f0*/  IADD3 R10, R10, -0xf, RZ ;  /* 0xfffffff10a0a7810 */ /* 0x000fe40007ffe0ff */
[----:B------:R-:W-:Y:S01]  /*0500*/  MOV R13, R17 ;  /* 0x00000011000d7202 */ /* 0x000fe20000000f00 */
[----:B------:R-:W-:Y:S01]  /*0510*/  VIADD R12, R12, 0xfffffff1 ;  /* 0xfffffff10c0c7836 */ /* 0x000fe20000000000 */
[----:B------:R-:W-:Y:S02]  /*0520*/  IABS R17, R10 ;  /* 0x0000000a00117213 */ /* 0x000fe40000000000 */
[----:B------:R-:W-:Y:S02]  /*0530*/  IADD3 R13, R13, -0xf, RZ ;  /* 0xfffffff10d0d7810 */ /* 0x000fe40007ffe0ff */
[----:B------:R-:W-:-:S02]  /*0540*/  IADD3 R10, R15, -0xf, RZ ;  /* 0xfffffff10f0a7810 */ /* 0x000fc40007ffe0ff */
[----:B------:R-:W-:Y:S02]  /*0550*/  IADD3 R14, R2, R3, RZ ;  /* 0x00000003020e7210 */ /* 0x000fe40007ffe0ff */
[----:B------:R-:W-:Y:S02]  /*0560*/  IABS R15, R12 ;  /* 0x0000000c000f7213 */ /* 0x000fe40000000000 */
[----:B------:R-:W-:Y:S02]  /*0570*/  IABS R13, R13 ;  /* 0x0000000d000d7213 */ /* 0x000fe40000000000 */
[----:B------:R-:W-:Y:S01]  /*0580*/  IABS R22, R10 ;  /* 0x0000000a00167213 */ /* 0x000fe20000000000 */
[----:B------:R-:W-:Y:S02]  /*0590*/  IMAD R10, R17, -0x1000, R16 ;  /* 0xfffff000110a7824 */ /* 0x000fe400078e0210 */
[----:B------:R-:W-:Y:S02]  /*05a0*/  IMAD R23, R15, -0x1000, R14 ;  /* 0xfffff0000f177824 */ /* 0x000fe400078e020e */
[----:B------:R-:W-:-:S02]  /*05b0*/  IMAD R21, R13, -0x100, R10 ;  /* 0xffffff000d157824 */ /* 0x000fc400078e020a */
[----:B------:R-:W-:Y:S01]  /*05c0*/  IMAD R23, R22, -0x100, R23 ;  /* 0xffffff0016177824 */ /* 0x000fe200078e0217 */
[----:B------:R-:W-:Y:S01]  /*05d0*/  IADD3 R16, R26, R11, RZ ;  /* 0x0000000b1a107210 */ /* 0x000fe20007ffe0ff */
[----:B------:R-:W-:Y:S01]  /*05e0*/  IMAD.IADD R12, R24, 0x1, R11 ;  /* 0x00000001180c7824 */ /* 0x000fe200078e020b */
[----:B------:R-:W-:Y:S01]  /*05f0*/  IADD3 R14, R28, R11, RZ ;  /* 0x0000000b1c0e7210 */ /* 0x000fe20007ffe0ff */
[----:B--2---:R-:W-:-:S04]  /*0600*/  IMAD.WIDE R10, R21, 0x4, R18 ;  /* 0x00000004150a7825 */ /* 0x004fc800078e0212 */
[----:B---3--:R-:W-:-:S04]  /*0610*/  IMAD.WIDE R8, R2, 0x4, R8 ;  /* 0x0000000402087825 */ /* 0x008fc800078e0208 */
[----:B------:R-:W-:Y:S01]  /*0620*/  IMAD.WIDE R20, R23, 0x4, R18 ;  /* 0x0000000417147825 */ /* 0x000fe200078e0212 */
[----:B------:R-:W-:Y:S02]  /*0630*/  IADD3 R26, R26, R3, RZ ;  /* 0x000000031a1a7210 */ /* 0x000fe40007ffe0ff */
[----:B------:R-:W-:Y:S01]  /*0640*/  IADD3 R28, R28, R3, RZ ;  /* 0x000000031c1c7210 */ /* 0x000fe20007ffe0ff */
[----:B------:R-:W-:Y:S02]  /*0650*/  IMAD.IADD R24, R24, 0x1, R3 ;  /* 0x0000000118187824 */ /* 0x000fe400078e0203 */
[----:B------:R-:W2:Y:S04]  /*0660*/  LDG.E R3, desc[UR4][R10.64] ;  /* 0x000000040a037981 */ /* 0x000ea8000c1e1900 */
[----:B------:R-:W3:Y:S04]  /*0670*/  LDG.E R21, desc[UR4][R20.64] ;  /* 0x0000000414157981 */ /* 0x000ee8000c1e1900 */
[----:B------:R-:W2:Y:S01]  /*0680*/  LDG.E.EL.128 R8, desc[UR4][R8.64] ;  /* 0x0000000408087981 */ /* 0x000ea2000c2e1d00 */
[----:B------:R-:W-:-:S02]  /*0690*/  IMAD R25, R15, -0x1000, R24 ;  /* 0xfffff0000f197824 */ /* 0x000fc400078e0218 */
[C---:B------:R-:W-:Y:S02]  /*06a0*/  IMAD R23, R17.reuse, -0x1000, R12 ;  /* 0xfffff00011177824 */ /* 0x040fe400078e020c */
[C---:B------:R-:W-:Y:S02]  /*06b0*/  IMAD R12, R17.reuse, -0x1000, R16 ;  /* 0xfffff000110c7824 */ /* 0x040fe400078e0210 */
[----:B------:R-:W-:Y:S02]  /*06c0*/  IMAD R14, R17, -0x1000, R14 ;  /* 0xfffff000110e7824 */ /* 0x000fe400078e020e */
[----:B------:R-:W-:Y:S02]  /*06d0*/  IMAD R17, R22, -0x100, R25 ;  /* 0xffffff0016117824 */ /* 0x000fe400078e0219 */
[C---:B------:R-:W-:Y:S02]  /*06e0*/  IMAD R29, R15.reuse, -0x1000, R26 ;  /* 0xfffff0000f1d7824 */ /* 0x040fe400078e021a */
[----:B------:R-:W-:-:S02]  /*06f0*/  IMAD R27, R15, -0x1000, R28 ;  /* 0xfffff0000f1b7824 */ /* 0x000fc400078e021c */
[----:B------:R-:W-:-:S04]  /*0700*/  IMAD.WIDE R16, R17, 0x4, R18 ;  /* 0x0000000411107825 */ /* 0x000fc800078e0212 */
[C---:B------:R-:W-:Y:S01]  /*0710*/  IMAD R15, R13.reuse, -0x100, R12 ;  /* 0xffffff000d0f7824 */ /* 0x040fe200078e020c */
[----:B------:R1:W5:Y:S01]  /*0720*/  LDG.E R20, desc[UR4][R16.64] ;  /* 0x0000000410147981 */ /* 0x000362000c1e1900 */
[----:B------:R-:W-:Y:S02]  /*0730*/  IMAD R29, R22, -0x100, R29 ;  /* 0xffffff00161d7824 */ /* 0x000fe400078e021d */
[----:B------:R-:W-:Y:S02]  /*0740*/  IMAD R23, R13, -0x100, R23 ;  /* 0xffffff000d177824 */ /* 0x000fe400078e0217 */
[----:B------:R-:W-:-:S04]  /*0750*/  IMAD.WIDE R28, R29, 0x4, R18 ;  /* 0x000000041d1c7825 */ /* 0x000fc800078e0212 */
[----:B------:R-:W-:Y:S02]  /*0760*/  IMAD R26, R13, -0x100, R14 ;  /* 0xffffff000d1a7824 */ /* 0x000fe400078e020e */
[--C-:B-1----:R-:W-:Y:S01]  /*0770*/  IMAD.WIDE R16, R15, 0x4, R18.reuse ;  /* 0x000000040f107825 */ /* 0x102fe200078e0212 */
[----:B------:R-:W1:Y:S03]  /*0780*/  LDC.64 R12, c[0x0][0x230] ;  /* 0x00008c00ff0c7b82 */ /* 0x000e660000000a00 */
[----:B------:R-:W-:Y:S02]  /*0790*/  IMAD.WIDE R24, R23, 0x4, R18 ;  /* 0x0000000417187825 */ /* 0x000fe400078e0212 */
[----:B------:R1:W5:Y:S03]  /*07a0*/  LDG.E R23, desc[UR4][R28.64] ;  /* 0x000000041c177981 */ /* 0x000366000c1e1900 */
[----:B------:R-:W1:Y:S01]  /*07b0*/  LDC.64 R14, c[0x0][0x228] ;  /* 0x00008a00ff0e7b82 */ /* 0x000e620000000a00 */
[----:B------:R-:W-:Y:S01]  /*07c0*/  IMAD R27, R22, -0x100, R27 ;  /* 0xffffff00161b7824 */ /* 0x000fe200078e021b */
[----:B------:R-:W5:Y:S01]  /*07d0*/  LDG.E R24, desc[UR4][R24.64] ;  /* 0x0000000418187981 */ /* 0x000f62000c1e1900 */
[----:B01----:R-:W-:-:S04]  /*07e0*/  IMAD.WIDE R28, R26, 0x4, R18 ;  /* 0x000000041a1c7825 */ /* 0x003fc800078e0212 */
[----:B------:R-:W-:Y:S01]  /*07f0*/  IMAD.WIDE R26, R27, 0x4, R18 ;  /* 0x000000041b1a7825 */ /* 0x000fe200078e0212 */
[----:B------:R0:W5:Y:S04]  /*0800*/  LDG.E R25, desc[UR4][R16.64] ;  /* 0x0000000410197981 */ /* 0x000168000c1e1900 */
[----:B------:R-:W5:Y:S04]  /*0810*/  LDG.E R22, desc[UR4][R28.64] ;  /* 0x000000041c167981 */ /* 0x000f68000c1e1900 */
[----:B------:R-:W5:Y:S01]  /*0820*/  LDG.E R26, desc[UR4][R26.64] ;  /* 0x000000041a1a7981 */ /* 0x000f62000c1e1900 */
[----:B0-----:R-:W-:-:S04]  /*0830*/  IMAD.WIDE R16, R2, 0x4, R12 ;  /* 0x0000000402107825 */ /* 0x001fc800078e020c */
[----:B------:R-:W-:Y:S02]  /*0840*/  IMAD.WIDE R14, R2, 0x4, R14 ;  /* 0x00000004020e7825 */ /* 0x000fe400078e020e */
[----:B------:R-:W5:Y:S04]  /*0850*/  LDG.E.EL.128 R16, desc[UR4][R16.64] ;  /* 0x0000000410107981 */ /* 0x000f68000c2e1d00 */
[----:B------:R-:W5:Y:S01]  /*0860*/  LDG.E.EL.128 R12, desc[UR4][R14.64] ;  /* 0x000000040e0c7981 */ /* 0x000f62000c2e1d00 */
[----:B----4-:R-:W-:Y:S01]  /*0870*/  FADD R2, R4, 9.9999997473787516356e-06 ;  /* 0x3727c5ac04027421 */ /* 0x010fe20000000000 */
[----:B------:R-:W-:Y:S01]  /*0880*/  FADD R4, R5, 9.9999997473787516356e-06 ;  /* 0x3727c5ac05047421 */ /* 0x000fe20000000000 */
[----:B------:R-:W-:-:S04]  /*0890*/  FADD R5, R6, 9.9999997473787516356e-06 ;  /* 0x3727c5ac06057421 */ /* 0x000fc80000000000 */
[----:B------:R-:W0:Y:S01]  /*08a0*/  MUFU.SQRT R2, R2 ;  /* 0x0000000200027308 */ /* 0x000e220000002000 */
[----:B------:R-:W-:-:S07]  /*08b0*/  FADD R7, R7, 9.9999997473787516356e-06 ;  /* 0x3727c5ac07077421 */ /* 0x000fce0000000000 */
[----:B------:R-:W1:Y:S08]  /*08c0*/  MUFU.SQRT R4, R4 ;  /* 0x0000000400047308 */ /* 0x000e700000002000 */
[----:B------:R-:W4:Y:S01]  /*08d0*/  MUFU.SQRT R5, R5 ;  /* 0x0000000500057308 */ /* 0x000f220000002000 */
[----:B0-----:R-:W-:-:S07]  /*08e0*/  FSETP.GT.AND P6, PT, R2, 8.50705917302346158658e+37, PT ;  /* 0x7e8000000200780b */ /* 0x001fce0003fc4000 */
[----:B------:R-:W0:Y:S01]  /*08f0*/  MUFU.SQRT R6, R7 ;  /* 0x0000000700067308 */ /* 0x000e220000002000 */
[----:B-1----:R-:W-:Y:S02]  /*0900*/  FSETP.GT.AND P5, PT, R4, 8.50705917302346158658e+37, PT ;  /* 0x7e8000000400780b */ /* 0x002fe40003fa4000 */
[----:B------:R-:W-:Y:S02]  /*0910*/  FSETP.GEU.AND P4, PT, R2, 1.175494350822287508e-38, PT ;  /* 0x008000000200780b */ /* 0x000fe40003f8e000 */
[----:B------:R-:W-:Y:S02]  /*0920*/  FSETP.GEU.AND P3, PT, R4, 1.175494350822287508e-38, PT ;  /* 0x008000000400780b */ /* 0x000fe40003f6e000 */
[C---:B----4-:R-:W-:Y:S01]  /*0930*/  FSETP.GT.AND P2, PT, R5.reuse, 8.50705917302346158658e+37, PT ;  /* 0x7e8000000500780b */ /* 0x050fe20003f44000 */
[----:B------:R-:W-:Y:S01]  /*0940*/  @P6 FMUL R2, R2, 0.25 ;  /* 0x3e80000002026820 */ /* 0x000fe20000400000 */
[----:B------:R-:W-:Y:S02]  /*0950*/  FSETP.GEU.AND P0, PT, R5, 1.175494350822287508e-38, PT ;  /* 0x008000000500780b */ /* 0x000fe40003f0e000 */
[----:B0-----:R-:W-:Y:S01]  /*0960*/  FSETP.GT.AND P1, PT, R6, 8.50705917302346158658e+37, PT ;  /* 0x7e8000000600780b */ /* 0x001fe20003f24000 */
[--C-:B--2---:R-:W-:Y:S01]  /*0970*/  FADD R3, R3, -R8.reuse ;  /* 0x8000000803037221 */ /* 0x104fe20000000000 */
[----:B---3--:R-:W-:Y:S01]  /*0980*/  FADD R21, R21, -R8 ;  /* 0x8000000815157221 */ /* 0x008fe20000000000 */
[----:B------:R-:W-:Y:S01]  /*0990*/  HFMA2.MMA R8, -RZ, RZ, 1.625, 0 ;  /* 0x3e800000ff087435 */ /* 0x000fe200000001ff */
[----:B------:R-:W-:-:S09]  /*09a0*/  @P5 FMUL R4, R4, 0.25 ;  /* 0x3e80000004045820 */ /* 0x000fd20000400000 */
[----:B------:R-:W-:Y:S02]  /*09b0*/  FSEL R7, R8, 1, P6 ;  /* 0x3f80000008077808 */ /* 0x000fe40003000000 */
[----:B------:R-:W-:Y:S01]  /*09c0*/  FSETP.GEU.AND P6, PT, R6, 1.175494350822287508e-38, PT ;  /* 0x008000000600780b */ /* 0x000fe20003fce000 */
[----:B------:R-:W-:Y:S01]  /*09d0*/  @P2 FMUL R5, R5, 0.25 ;  /* 0x3e80000005052820 */ /* 0x000fe20000400000 */
[----:B------:R-:W-:Y:S01]  /*09e0*/  @!P4 FMUL R2, R2, 16777216 ;  /* 0x4b8000000202c820 */ /* 0x000fe20000400000 */
[----:B------:R-:W-:Y:S01]  /*09f0*/  @P1 FMUL R6, R6, 0.25 ;  /* 0x3e80000006061820 */ /* 0x000fe20000400000 */
[----:B------:R-:W-:Y:S01]  /*0a00*/  @!P3 FMUL R4, R4, 16777216 ;  /* 0x4b8000000404b820 */ /* 0x000fe20000400000 */
[----:B------:R-:W-:-:S03]  /*0a10*/  @!P0 FMUL R5, R5, 16777216 ;  /* 0x4b80000005058820 */ /* 0x000fc60000400000 */
[----:B------:R-:W0:Y:S05]  /*0a20*/  MUFU.RCP R2, R2 ;  /* 0x0000000200027308 */ /* 0x000e2a0000001000 */
[----:B------:R-:W-:-:S03]  /*0a30*/  @!P6 FMUL R6, R6, 16777216 ;  /* 0x4b8000000606e820 */ /* 0x000fc60000400000 */
[----:B------:R-:W1:Y:S01]  /*0a40*/  MUFU.RCP R4, R4 ;  /* 0x0000000400047308 */ /* 0x000e620000001000 */
[----:B-----5:R-:W-:-:S07]  /*0a50*/  FADD R20, R20, -R9 ;  /* 0x8000000914147221 */ /* 0x020fce0000000000 */
[----:B------:R-:W2:Y:S01]  /*0a60*/  MUFU.RCP R5, R5 ;  /* 0x0000000500057308 */ /* 0x000ea20000001000 */
[----:B------:R-:W-:Y:S01]  /*0a70*/  FADD R23, R23, -R10 ;  /* 0x8000000a17177221 */ /* 0x000fe20000000000 */
[----:B------:R-:W-:Y:S01]  /*0a80*/  FADD R24, R24, -R9 ;  /* 0x8000000918187221 */ /* 0x000fe20000000000 */
[----:B------:R-:W-:-:S05]  /*0a90*/  FSEL R9, R8, 1, P5 ;  /* 0x3f80000008097808 */ /* 0x000fca0002800000 */
[----:B------:R-:W3:Y:S01]  /*0aa0*/  MUFU.RCP R6, R6 ;  /* 0x0000000600067308 */ /* 0x000ee20000001000 */
[----:B------:R-:W-:Y:S01]  /*0ab0*/  @!P4 FMUL R7, R7, 16777216 ;  /* 0x4b8000000707c820 */ /* 0x000fe20000400000 */
[----:B------:R-:W-:Y:S01]  /*0ac0*/  @!P3 FMUL R9, R9, 16777216 ;  /* 0x4b8000000909b820 */ /* 0x000fe20000400000 */
[----:B------:R-:W-:Y:S01]  /*0ad0*/  FADD R25, R25, -R10 ;  /* 0x8000000a19197221 */ /* 0x000fe20000000000 */
[----:B------:R-:W-:Y:S01]  /*0ae0*/  FSEL R10, R8, 1, P2 ;  /* 0x3f800000080a7808 */ /* 0x000fe20001000000 */
[--C-:B------:R-:W-:Y:S01]  /*0af0*/  FADD R22, R22, -R11.reuse ;  /* 0x8000000b16167221 */ /* 0x100fe20000000000 */
[----:B------:R-:W-:Y:S01]  /*0b00*/  FADD R26, R26, -R11 ;  /* 0x8000000b1a1a7221 */ /* 0x000fe20000000000 */
[----:B------:R-:W-:Y:S02]  /*0b10*/  FSEL R11, R8, 1, P1 ;  /* 0x3f800000080b7808 */ /* 0x000fe40000800000 */
[----:B------:R-:W-:Y:S01]  /*0b20*/  @!P0 FMUL R10, R10, 16777216 ;  /* 0x4b8000000a0a8820 */ /* 0x000fe20000400000 */
[----:B0-----:R-:W-:Y:S01]  /*0b30*/  FMUL R2, R2, R7 ;  /* 0x0000000702027220 */ /* 0x001fe20000400000 */
[----:B-1----:R-:W-:Y:S01]  /*0b40*/  FMUL R7, R4, R9 ;  /* 0x0000000904077220 */ /* 0x002fe20000400000 */
[----:B------:R-:W-:Y:S01]  /*0b50*/  @!P6 FMUL R11, R11, 16777216 ;  /* 0x4b8000000b0be820 */ /* 0x000fe20000400000 */
[----:B------:R-:W0:Y:S01]  /*0b60*/  LDC.64 R8, c[0x0][0x238] ;  /* 0x00008e00ff087b82 */ /* 0x000e220000000a00 */
[----:B--2---:R-:W-:-:S02]  /*0b70*/  FMUL R4, R5, R10 ;  /* 0x0000000a05047220 */ /* 0x004fc40000400000 */
[----:B---3--:R-:W-:-:S04]  /*0b80*/  FMUL R5, R6, R11 ;  /* 0x0000000b06057220 */ /* 0x008fc80000400000 */
[----:B------:R-:W-:Y:S01]  /*0b90*/  FMUL R22, R5, R22 ;  /* 0x0000001605167220 */ /* 0x000fe20000400000 */
[C---:B------:R-:W-:Y:S01]  /*0ba0*/  FMUL R3, R2.reuse, R3 ;  /* 0x0000000302037220 */ /* 0x040fe20000400000 */
[----:B------:R-:W-:Y:S01]  /*0bb0*/  FMUL R21, R2, R21 ;  /* 0x0000001502157220 */ /* 0x000fe20000400000 */
[----:B------:R-:W-:Y:S01]  /*0bc0*/  FMUL R24, R7, R24 ;  /* 0x0000001807187220 */ /* 0x000fe20000400000 */
[----:B------:R-:W-:Y:S01]  /*0bd0*/  FFMA R22, R15, R22, R19 ;  /* 0x000000160f167223 */ /* 0x000fe20000000013 */
[----:B------:R-:W-:Y:S01]  /*0be0*/  FMUL R20, R7, R20 ;  /* 0x0000001407147220 */ /* 0x000fe20000400000 */
[C---:B------:R-:W-:Y:S01]  /*0bf0*/  FMUL R25, R4.reuse, R25 ;  /* 0x0000001904197220 */ /* 0x040fe20000400000 */
[----:B------:R-:W-:Y:S01]  /*0c00*/  FMUL R23, R4, R23 ;  /* 0x0000001704177220 */ /* 0x000fe20000400000 */
[----:B------:R-:W-:Y:S01]  /*0c10*/  FMUL R26, R5, R26 ;  /* 0x0000001a051a7220 */ /* 0x000fe20000400000 */
[C-C-:B------:R-:W-:Y:S01]  /*0c20*/  FFMA R3, R12.reuse, R3, R16.reuse ;  /* 0x000000030c037223 */ /* 0x140fe20000000010 */
[----:B------:R-:W-:Y:S01]  /*0c30*/  FFMA R12, R12, R21, R16 ;  /* 0x000000150c0c7223 */ /* 0x000fe20000000010 */
[C-C-:B------:R-:W-:Y:S01]  /*0c40*/  FFMA R24, R13.reuse, R24, R17.reuse ;  /* 0x000000180d187223 */ /* 0x140fe20000000011 */
[----:B------:R-:W-:Y:S01]  /*0c50*/  FFMA R20, R13, R20, R17 ;  /* 0x000000140d147223 */ /* 0x000fe20000000011 */
[C-C-:B------:R-:W-:Y:S01]  /*0c60*/  FFMA R25, R14.reuse, R25, R18.reuse ;  /* 0x000000190e197223 */ /* 0x140fe20000000012 */
[----:B------:R-:W-:Y:S01]  /*0c70*/  FFMA R23, R14, R23, R18 ;  /* 0x000000170e177223 */ /* 0x000fe20000000012 */
[----:B------:R-:W-:Y:S01]  /*0c80*/  FFMA R26, R15, R26, R19 ;  /* 0x0000001a0f1a7223 */ /* 0x000fe20000000013 */
[----:B------:R-:W-:-:S02]  /*0c90*/  FSETP.GEU.AND P6, PT, R22, RZ, PT ;  /* 0x000000ff1600720b */ /* 0x000fc40003fce000 */
[----:B------:R-:W-:Y:S02]  /*0ca0*/  FSETP.GEU.AND P0, PT, R25, RZ, PT ;  /* 0x000000ff1900720b */ /* 0x000fe40003f0e000 */
[----:B------:R-:W-:Y:S02]  /*0cb0*/  SEL R7, R22, RZ, P6 ;  /* 0x000000ff16077207 */ /* 0x000fe40003000000 */
[----:B------:R-:W-:Y:S02]  /*0cc0*/  FSETP.GEU.AND P1, PT, R24, RZ, PT ;  /* 0x000000ff1800720b */ /* 0x000fe40003f2e000 */
[----:B------:R-:W-:Y:S02]  /*0cd0*/  FSETP.GEU.AND P2, PT, R3, RZ, PT ;  /* 0x000000ff0300720b */ /* 0x000fe40003f4e000 */
[----:B------:R-:W-:Y:S02]  /*0ce0*/  FSETP.GEU.AND P3, PT, R26, RZ, PT ;  /* 0x000000ff1a00720b */ /* 0x000fe40003f6e000 */
[----:B------:R-:W-:-:S02]  /*0cf0*/  FSETP.GEU.AND P4, PT, R23, RZ, PT ;  /* 0x000000ff1700720b */ /* 0x000fc40003f8e000 */
[----:B------:R-:W-:Y:S02]  /*0d00*/  FSETP.GEU.AND P5, PT, R20, RZ, PT ;  /* 0x000000ff1400720b */ /* 0x000fe40003fae000 */
[----:B------:R-:W-:Y:S01]  /*0d10*/  FSETP.GEU.AND P6, PT, R12, RZ, PT ;  /* 0x000000ff0c00720b */ /* 0x000fe20003fce000 */
[----:B0-----:R-:W-:Y:S01]  /*0d20*/  IMAD.WIDE R8, R0, 0x4, R8 ;  /* 0x0000000400087825 */ /* 0x001fe200078e0208 */
[----:B------:R-:W-:Y:S02]  /*0d30*/  SEL R6, R25, RZ, P0 ;  /* 0x000000ff19067207 */ /* 0x000fe40000000000 */
[----:B------:R-:W-:Y:S02]  /*0d40*/  SEL R5, R24, RZ, P1 ;  /* 0x000000ff18057207 */ /* 0x000fe40000800000 */
[----:B------:R-:W-:Y:S02]  /*0d50*/  SEL R4, R3, RZ, P2 ;  /* 0x000000ff03047207 */ /* 0x000fe40001000000 */
[----:B------:R-:W-:-:S02]  /*0d60*/  SEL R15, R26, RZ, P3 ;  /* 0x000000ff1a0f7207 */ /* 0x000fc40001800000 */
[----:B------:R-:W-:Y:S02]  /*0d70*/  SEL R14, R23, RZ, P4 ;  /* 0x000000ff170e7207 */ /* 0x000fe40002000000 */
[----:B------:R-:W-:Y:S02]  /*0d80*/  SEL R13, R20, RZ, P5 ;  /* 0x000000ff140d7207 */ /* 0x000fe40002800000 */
[----:B------:R-:W-:Y:S01]  /*0d90*/  SEL R12, R12, RZ, P6 ;  /* 0x000000ff0c0c7207 */ /* 0x000fe20003000000 */
[----:B------:R-:W-:Y:S04]  /*0da0*/  STG.E.128 desc[UR4][R8.64], R4 ;  /* 0x0000000408007986 */ /* 0x000fe8000c101d04 */
[----:B------:R-:W-:Y:S01]  /*0db0*/  STG.E.128 desc[UR4][R8.64+0x800], R12 ;  /* 0x0008000c08007986 */ /* 0x000fe2000c101d04 */
[----:B------:R-:W-:Y:S05]  /*0dc0*/  EXIT ;  /* 0x000000000000794d */ /* 0x000fea0003800000 */
.L_x_0:
[----:B------:R-:W-:-:S00]  /*0dd0*/  BRA `(.L_x_0) ;  /* 0xfffffffc00fc7947 */ /* 0x000fc0000383ffff */
[----:B------:R-:W-:-:S00]  /*0de0*/  NOP ;  /* 0x0000000000007918 */ /* 0x000fc00000000000 */
        /* <DEDUP_REMOVED lines=9> */
.L_x_1:


//--------------------- .nv.global.init           --------------------------
	.section	.nv.global.init,"aw",@progbits
.nv.global.init:
	.type		_$_str,@object
	.size		_$_str,(_$_str_$_2 - _$_str)
_$_str:
        /*0000*/ 	.byte	0x5f, 0x5f, 0x43, 0x55, 0x44, 0x41, 0x5f, 0x46, 0x54, 0x5a, 0x00
	.type		_$_str_$_2,@object
	.size		_$_str_$_2,(.L_1 - _$_str_$_2)
_$_str_$_2:
        /*000b*/ 	.byte	0x5f, 0x5f, 0x43, 0x55, 0x44, 0x41, 0x5f, 0x50, 0x52, 0x45, 0x43, 0x5f, 0x53, 0x51, 0x52, 0x54
        /*001b*/ 	.byte	0x00
.L_1:


//--------------------- .nv.constant0.triton_poi_fused__native_batch_norm_legit_no_training_reflection_pad2d_relu_9 --------------------------
	.section	.nv.constant0.triton_poi_fused__native_batch_norm_legit_no_training_reflection_pad2d_relu_9,"a",@progbits
	.sectionflags	@""
	.align	4
.nv.constant0.triton_poi_fused__native_batch_norm_legit_no_training_reflection_pad2d_relu_9:
	.zero		580
